//
// Generated by NVIDIA NVVM Compiler
//
// Compiler Build ID: CL-36424714
// Cuda compilation tools, release 13.0, V13.0.88
// Based on NVVM 20.0.0
//

.version 9.0
.target sm_100
.address_size 64

	// .globl	_Z11kernel_col1iPdS_

.visible .entry _Z11kernel_col1iPdS_(
	.param .u32 _Z11kernel_col1iPdS__param_0,
	.param .u64 .ptr .align 1 _Z11kernel_col1iPdS__param_1,
	.param .u64 .ptr .align 1 _Z11kernel_col1iPdS__param_2
)
{
	.reg .pred 	%p<2>;
	.reg .b32 	%r<46>;
	.reg .b64 	%rd<15>;
	.reg .b64 	%fd<9>;

	ld.param.u32 	%r3, [_Z11kernel_col1iPdS__param_0];
	ld.param.u64 	%rd1, [_Z11kernel_col1iPdS__param_1];
	ld.param.u64 	%rd2, [_Z11kernel_col1iPdS__param_2];
	mov.u32 	%r4, %ctaid.y;
	mov.u32 	%r5, %ntid.y;
	mov.u32 	%r6, %tid.y;
	mad.lo.s32 	%r1, %r4, %r5, %r6;
	add.s32 	%r7, %r1, 1;
	mov.u32 	%r8, %ctaid.x;
	mov.u32 	%r9, %ntid.x;
	mov.u32 	%r10, %tid.x;
	mad.lo.s32 	%r11, %r8, %r9, %r10;
	shl.b32 	%r12, %r11, 1;
	and.b32  	%r13, %r7, 1;
	sub.s32 	%r14, %r12, %r13;
	add.s32 	%r2, %r14, 2;
	add.s32 	%r15, %r3, -1;
	max.s32 	%r16, %r7, %r2;
	setp.ge.s32 	%p1, %r16, %r15;
	@%p1 bra 	$L__BB0_2;
	cvta.to.global.u64 	%rd3, %rd2;
	cvta.to.global.u64 	%rd4, %rd1;
	mul.lo.s32 	%r17, %r1, %r3;
	shr.u32 	%r18, %r17, 31;
	add.s32 	%r19, %r17, %r18;
	shr.s32 	%r20, %r19, 1;
	shr.u32 	%r21, %r2, 31;
	add.s32 	%r22, %r2, %r21;
	shr.s32 	%r23, %r22, 1;
	add.s32 	%r24, %r23, %r20;
	mul.wide.s32 	%rd5, %r24, 8;
	add.s64 	%rd6, %rd3, %rd5;
	ld.global.f64 	%fd1, [%rd6];
	shl.b32 	%r25, %r3, 1;
	add.s32 	%r26, %r17, %r25;
	shr.u32 	%r27, %r26, 31;
	add.s32 	%r28, %r26, %r27;
	shr.s32 	%r29, %r28, 1;
	add.s32 	%r30, %r23, %r29;
	mul.wide.s32 	%rd7, %r30, 8;
	add.s64 	%rd8, %rd3, %rd7;
	ld.global.f64 	%fd2, [%rd8];
	add.f64 	%fd3, %fd1, %fd2;
	sub.s32 	%r31, %r26, %r3;
	shr.u32 	%r32, %r31, 31;
	add.s32 	%r33, %r31, %r32;
	shr.s32 	%r34, %r33, 1;
	add.s32 	%r35, %r2, -1;
	shr.u32 	%r36, %r35, 31;
	add.s32 	%r37, %r35, %r36;
	shr.s32 	%r38, %r37, 1;
	add.s32 	%r39, %r38, %r34;
	mul.wide.s32 	%rd9, %r39, 8;
	add.s64 	%rd10, %rd3, %rd9;
	ld.global.f64 	%fd4, [%rd10];
	add.f64 	%fd5, %fd3, %fd4;
	add.s32 	%r40, %r2, 1;
	shr.u32 	%r41, %r40, 31;
	add.s32 	%r42, %r40, %r41;
	shr.s32 	%r43, %r42, 1;
	add.s32 	%r44, %r43, %r34;
	mul.wide.s32 	%rd11, %r44, 8;
	add.s64 	%rd12, %rd3, %rd11;
	ld.global.f64 	%fd6, [%rd12];
	add.f64 	%fd7, %fd5, %fd6;
	mul.f64 	%fd8, %fd7, 0d3FD0000000000000;
	add.s32 	%r45, %r23, %r34;
	mul.wide.s32 	%rd13, %r45, 8;
	add.s64 	%rd14, %rd4, %rd13;
	st.global.f64 	[%rd14], %fd8;
$L__BB0_2:
	ret;

}
	// .globl	_Z11kernel_col2iPdS_
.visible .entry _Z11kernel_col2iPdS_(
	.param .u32 _Z11kernel_col2iPdS__param_0,
	.param .u64 .ptr .align 1 _Z11kernel_col2iPdS__param_1,
	.param .u64 .ptr .align 1 _Z11kernel_col2iPdS__param_2
)
{
	.reg .pred 	%p<2>;
	.reg .b32 	%r<47>;
	.reg .b64 	%rd<15>;
	.reg .b64 	%fd<9>;

	ld.param.u32 	%r5, [_Z11kernel_col2iPdS__param_0];
	ld.param.u64 	%rd1, [_Z11kernel_col2iPdS__param_1];
	ld.param.u64 	%rd2, [_Z11kernel_col2iPdS__param_2];
	mov.u32 	%r6, %ctaid.y;
	mov.u32 	%r7, %ntid.y;
	mov.u32 	%r8, %tid.y;
	mad.lo.s32 	%r1, %r6, %r7, %r8;
	add.s32 	%r9, %r1, 1;
	mov.u32 	%r10, %ctaid.x;
	mov.u32 	%r11, %ntid.x;
	mov.u32 	%r12, %tid.x;
	mad.lo.s32 	%r13, %r10, %r11, %r12;
	shl.b32 	%r14, %r13, 1;
	and.b32  	%r15, %r9, 1;
	or.b32  	%r16, %r15, %r14;
	add.s32 	%r3, %r16, 1;
	add.s32 	%r17, %r5, -1;
	max.s32 	%r18, %r9, %r3;
	setp.ge.s32 	%p1, %r18, %r17;
	@%p1 bra 	$L__BB1_2;
	cvta.to.global.u64 	%rd3, %rd1;
	cvta.to.global.u64 	%rd4, %rd2;
	mul.lo.s32 	%r19, %r1, %r5;
	shr.u32 	%r20, %r19, 31;
	add.s32 	%r21, %r19, %r20;
	shr.s32 	%r22, %r21, 1;
	shr.u32 	%r23, %r3, 31;
	add.s32 	%r24, %r3, %r23;
	shr.s32 	%r25, %r24, 1;
	add.s32 	%r26, %r25, %r22;
	mul.wide.s32 	%rd5, %r26, 8;
	add.s64 	%rd6, %rd3, %rd5;
	ld.global.f64 	%fd1, [%rd6];
	shl.b32 	%r27, %r5, 1;
	add.s32 	%r28, %r19, %r27;
	shr.u32 	%r29, %r28, 31;
	add.s32 	%r30, %r28, %r29;
	shr.s32 	%r31, %r30, 1;
	add.s32 	%r32, %r25, %r31;
	mul.wide.s32 	%rd7, %r32, 8;
	add.s64 	%rd8, %rd3, %rd7;
	ld.global.f64 	%fd2, [%rd8];
	add.f64 	%fd3, %fd1, %fd2;
	sub.s32 	%r33, %r28, %r5;
	shr.u32 	%r34, %r33, 31;
	add.s32 	%r35, %r33, %r34;
	shr.s32 	%r36, %r35, 1;
	shr.u32 	%r37, %r16, 31;
	add.s32 	%r38, %r16, %r37;
	shr.s32 	%r39, %r38, 1;
	add.s32 	%r40, %r39, %r36;
	mul.wide.s32 	%rd9, %r40, 8;
	add.s64 	%rd10, %rd3, %rd9;
	ld.global.f64 	%fd4, [%rd10];
	add.f64 	%fd5, %fd3, %fd4;
	add.s32 	%r41, %r16, 2;
	shr.u32 	%r42, %r41, 31;
	add.s32 	%r43, %r41, %r42;
	shr.s32 	%r44, %r43, 1;
	add.s32 	%r45, %r44, %r36;
	mul.wide.s32 	%rd11, %r45, 8;
	add.s64 	%rd12, %rd3, %rd11;
	ld.global.f64 	%fd6, [%rd12];
	add.f64 	%fd7, %fd5, %fd6;
	mul.f64 	%fd8, %fd7, 0d3FD0000000000000;
	add.s32 	%r46, %r25, %r36;
	mul.wide.s32 	%rd13, %r46, 8;
	add.s64 	%rd14, %rd4, %rd13;
	st.global.f64 	[%rd14], %fd8;
$L__BB1_2:
	ret;

}


// ===== COMPILED SASS (sm_100) =====

	.target	sm_100

	.elftype	@"ET_EXEC"


//--------------------- .note.nv.tkinfo           --------------------------
	.section	.note.nv.tkinfo,"",@"SHT_NOTE"
	.sectionflags	@"SHF_NOTE_NV_TKINFO"
	.tkinfo
        /*0018*/ 	.word	0x00000002
        /*0030*/ 	.string	""
        /*0030*/ 	.string	"ptxas"
        /*0030*/ 	.string	"Cuda compilation tools, release 13.0, V13.0.88"
        /*0030*/ 	.string	"Build cuda_13.0.r13.0/compiler.36424714_0"
        /*0030*/ 	.string	"-arch sm_100 -m 64 "



//--------------------- .note.nv.cuinfo           --------------------------
	.section	.note.nv.cuinfo,"",@"SHT_NOTE"
	.sectionflags	@"SHF_NOTE_NV_CUINFO"
        /*0018*/ 	.short	0x0002
        /*001a*/ 	.short	0x0064
        /*001c*/ 	.short	0x0082
	.zero		2


//--------------------- .nv.info                  --------------------------
	.section	.nv.info,"",@"SHT_CUDA_INFO"
	.align	4


	//----- nvinfo : EIATTR_REGCOUNT
	.align		4
        /*0000*/ 	.byte	0x04, 0x2f
        /*0002*/ 	.short	(.L_1 - .L_0)
	.align		4
.L_0:
        /*0004*/ 	.word	index@(_Z11kernel_col1iPdS_)
        /*0008*/ 	.word	0x00000012


	//----- nvinfo : EIATTR_FRAME_SIZE
	.align		4
.L_1:
        /*000c*/ 	.byte	0x04, 0x11
        /*000e*/ 	.short	(.L_3 - .L_2)
	.align		4
.L_2:
        /*0010*/ 	.word	index@(_Z11kernel_col1iPdS_)
        /*0014*/ 	.word	0x00000000


	//----- nvinfo : EIATTR_REGCOUNT
	.align		4
.L_3:
        /*0018*/ 	.byte	0x04, 0x2f
        /*001a*/ 	.short	(.L_5 - .L_4)
	.align		4
.L_4:
        /*001c*/ 	.word	index@(_Z11kernel_col2iPdS_)
        /*0020*/ 	.word	0x00000012


	//----- nvinfo : EIATTR_FRAME_SIZE
	.align		4
.L_5:
        /*0024*/ 	.byte	0x04, 0x11
        /*0026*/ 	.short	(.L_7 - .L_6)
	.align		4
.L_6:
        /*0028*/ 	.word	index@(_Z11kernel_col2iPdS_)
        /*002c*/ 	.word	0x00000000


	//----- nvinfo : EIATTR_MIN_STACK_SIZE
	.align		4
.L_7:
        /*0030*/ 	.byte	0x04, 0x12
        /*0032*/ 	.short	(.L_9 - .L_8)
	.align		4
.L_8:
        /*0034*/ 	.word	index@(_Z11kernel_col2iPdS_)
        /*0038*/ 	.word	0x00000000


	//----- nvinfo : EIATTR_MIN_STACK_SIZE
	.align		4
.L_9:
        /*003c*/ 	.byte	0x04, 0x12
        /*003e*/ 	.short	(.L_11 - .L_10)
	.align		4
.L_10:
        /*0040*/ 	.word	index@(_Z11kernel_col1iPdS_)
        /*0044*/ 	.word	0x00000000
.L_11:


//--------------------- .nv.compat                --------------------------
	.section	.nv.compat,"",@"SHT_CUDA_COMPAT_INFO"
	.align	4
        /*0000*/ 	.byte	0x02, 0x09, 0x00, 0x00, 0x02, 0x02, 0x01, 0x00, 0x02, 0x05, 0x05, 0x00, 0x03, 0x07, 0x01, 0x01
        /*0010*/ 	.byte	0x02, 0x03, 0x00, 0x00, 0x02, 0x06, 0x01, 0x00, 0x04, 0x0b, 0x08, 0x00, 0x01, 0x00, 0x00, 0x00
        /*0020*/ 	.byte	0x00, 0x00, 0x00, 0x00


//--------------------- .nv.info._Z11kernel_col2iPdS_ --------------------------
	.section	.nv.info._Z11kernel_col2iPdS_,"",@"SHT_CUDA_INFO"
	.sectionflags	@""
	.align	4


	//----- nvinfo : EIATTR_CUDA_API_VERSION
	.align		4
        /*0000*/ 	.byte	0x04, 0x37
        /*0002*/ 	.short	(.L_13 - .L_12)
.L_12:
        /*0004*/ 	.word	0x00000082


	//----- nvinfo : EIATTR_KPARAM_INFO
	.align		4
.L_13:
        /*0008*/ 	.byte	0x04, 0x17
        /*000a*/ 	.short	(.L_15 - .L_14)
.L_14:
        /*000c*/ 	.word	0x00000000
        /*0010*/ 	.short	0x0002
        /*0012*/ 	.short	0x0010
        /*0014*/ 	.byte	0x00, 0xf5, 0x21, 0x00


	//----- nvinfo : EIATTR_KPARAM_INFO
	.align		4
.L_15:
        /*0018*/ 	.byte	0x04, 0x17
        /*001a*/ 	.short	(.L_17 - .L_16)
.L_16:
        /*001c*/ 	.word	0x00000000
        /*0020*/ 	.short	0x0001
        /*0022*/ 	.short	0x0008
        /*0024*/ 	.byte	0x00, 0xf5, 0x21, 0x00


	//----- nvinfo : EIATTR_KPARAM_INFO
	.align		4
.L_17:
        /*0028*/ 	.byte	0x04, 0x17
        /*002a*/ 	.short	(.L_19 - .L_18)
.L_18:
        /*002c*/ 	.word	0x00000000
        /*0030*/ 	.short	0x0000
        /*0032*/ 	.short	0x0000
        /*0034*/ 	.byte	0x00, 0xf0, 0x11, 0x00


	//----- nvinfo : EIATTR_SPARSE_MMA_MASK
	.align		4
.L_19:
        /*0038*/ 	.byte	0x03, 0x50
        /*003a*/ 	.short	0x0000


	//----- nvinfo : EIATTR_MAXREG_COUNT
	.align		4
        /*003c*/ 	.byte	0x03, 0x1b
        /*003e*/ 	.short	0x00ff


	//----- nvinfo : EIATTR_MERCURY_ISA_VERSION
	.align		4
        /*0040*/ 	.byte	0x03, 0x5f
        /*0042*/ 	.short	0x0101


	//----- nvinfo : EIATTR_VRC_CTA_INIT_COUNT
	.align		4
        /*0044*/ 	.byte	0x02, 0x4a
	.zero		1
	.zero		1


	//----- nvinfo : EIATTR_EXIT_INSTR_OFFSETS
	.align		4
        /*0048*/ 	.byte	0x04, 0x1c
        /*004a*/ 	.short	(.L_21 - .L_20)


	//   ....[0]....
.L_20:
        /*004c*/ 	.word	0x00000110


	//   ....[1]....
        /*0050*/ 	.word	0x00000340


	//----- nvinfo : EIATTR_CBANK_PARAM_SIZE
	.align		4
.L_21:
        /*0054*/ 	.byte	0x03, 0x19
        /*0056*/ 	.short	0x0018


	//----- nvinfo : EIATTR_PARAM_CBANK
	.align		4
        /*0058*/ 	.byte	0x04, 0x0a
        /*005a*/ 	.short	(.L_23 - .L_22)
	.align		4
.L_22:
        /*005c*/ 	.word	index@(.nv.constant0._Z11kernel_col2iPdS_)
        /*0060*/ 	.short	0x0380
        /*0062*/ 	.short	0x0018


	//----- nvinfo : EIATTR_SW_WAR
	.align		4
.L_23:
        /*0064*/ 	.byte	0x04, 0x36
        /*0066*/ 	.short	(.L_25 - .L_24)
.L_24:
        /*0068*/ 	.word	0x00000008
.L_25:


//--------------------- .nv.info._Z11kernel_col1iPdS_ --------------------------
	.section	.nv.info._Z11kernel_col1iPdS_,"",@"SHT_CUDA_INFO"
	.sectionflags	@""
	.align	4


	//----- nvinfo : EIATTR_CUDA_API_VERSION
	.align		4
        /*0000*/ 	.byte	0x04, 0x37
        /*0002*/ 	.short	(.L_27 - .L_26)
.L_26:
        /*0004*/ 	.word	0x00000082


	//----- nvinfo : EIATTR_KPARAM_INFO
	.align		4
.L_27:
        /*0008*/ 	.byte	0x04, 0x17
        /*000a*/ 	.short	(.L_29 - .L_28)
.L_28:
        /*000c*/ 	.word	0x00000000
        /*0010*/ 	.short	0x0002
        /*0012*/ 	.short	0x0010
        /*0014*/ 	.byte	0x00, 0xf5, 0x21, 0x00


	//----- nvinfo : EIATTR_KPARAM_INFO
	.align		4
.L_29:
        /*0018*/ 	.byte	0x04, 0x17
        /*001a*/ 	.short	(.L_31 - .L_30)
.L_30:
        /*001c*/ 	.word	0x00000000
        /*0020*/ 	.short	0x0001
        /*0022*/ 	.short	0x0008
        /*0024*/ 	.byte	0x00, 0xf5, 0x21, 0x00


	//----- nvinfo : EIATTR_KPARAM_INFO
	.align		4
.L_31:
        /*0028*/ 	.byte	0x04, 0x17
        /*002a*/ 	.short	(.L_33 - .L_32)
.L_32:
        /*002c*/ 	.word	0x00000000
        /*0030*/ 	.short	0x0000
        /*0032*/ 	.short	0x0000
        /*0034*/ 	.byte	0x00, 0xf0, 0x11, 0x00


	//----- nvinfo : EIATTR_SPARSE_MMA_MASK
	.align		4
.L_33:
        /*0038*/ 	.byte	0x03, 0x50
        /*003a*/ 	.short	0x0000


	//----- nvinfo : EIATTR_MAXREG_COUNT
	.align		4
        /*003c*/ 	.byte	0x03, 0x1b
        /*003e*/ 	.short	0x00ff


	//----- nvinfo : EIATTR_MERCURY_ISA_VERSION
	.align		4
        /*0040*/ 	.byte	0x03, 0x5f
        /*0042*/ 	.short	0x0101


	//----- nvinfo : EIATTR_VRC_CTA_INIT_COUNT
	.align		4
        /*0044*/ 	.byte	0x02, 0x4a
	.zero		1
	.zero		1


	//----- nvinfo : EIATTR_EXIT_INSTR_OFFSETS
	.align		4
        /*0048*/ 	.byte	0x04, 0x1c
        /*004a*/ 	.short	(.L_35 - .L_34)


	//   ....[0]....
.L_34:
        /*004c*/ 	.word	0x00000110


	//   ....[1]....
        /*0050*/ 	.word	0x00000350


	//----- nvinfo : EIATTR_CBANK_PARAM_SIZE
	.align		4
.L_35:
        /*0054*/ 	.byte	0x03, 0x19
        /*0056*/ 	.short	0x0018


	//----- nvinfo : EIATTR_PARAM_CBANK
	.align		4
        /*0058*/ 	.byte	0x04, 0x0a
        /*005a*/ 	.short	(.L_37 - .L_36)
	.align		4
.L_36:
        /*005c*/ 	.word	index@(.nv.constant0._Z11kernel_col1iPdS_)
        /*0060*/ 	.short	0x0380
        /*0062*/ 	.short	0x0018


	//----- nvinfo : EIATTR_SW_WAR
	.align		4
.L_37:
        /*0064*/ 	.byte	0x04, 0x36
        /*0066*/ 	.short	(.L_39 - .L_38)
.L_38:
        /*0068*/ 	.word	0x00000008
.L_39:


//--------------------- .nv.callgraph             --------------------------
	.section	.nv.callgraph,"",@"SHT_CUDA_CALLGRAPH"
	.align	4
	.sectionentsize	8
	.align		4
        /*0000*/ 	.word	0x00000000
	.align		4
        /*0004*/ 	.word	0xffffffff
	.align		4
        /*0008*/ 	.word	0x00000000
	.align		4
        /*000c*/ 	.word	0xfffffffe
	.align		4
        /*0010*/ 	.word	0x00000000
	.align		4
        /*0014*/ 	.word	0xfffffffd
	.align		4
        /*0018*/ 	.word	0x00000000
	.align		4
        /*001c*/ 	.word	0xfffffffc


//--------------------- .text._Z11kernel_col2iPdS_ --------------------------
	.section	.text._Z11kernel_col2iPdS_,"ax",@progbits
	.align	128
        .global         _Z11kernel_col2iPdS_
        .type           _Z11kernel_col2iPdS_,@function
        .size           _Z11kernel_col2iPdS_,(.L_x_2 - _Z11kernel_col2iPdS_)
        .other          _Z11kernel_col2iPdS_,@"STO_CUDA_ENTRY STV_DEFAULT"
_Z11kernel_col2iPdS_:
.text._Z11kernel_col2iPdS_:
[----:B------:R-:W-:Y:S01]  /*0000*/  LDC R1, c[0x0][0x37c] ;  /* 0x0000df00ff017b82 */ /* 0x000fe20000000800 */
[----:B------:R-:W0:Y:S07]  /*0010*/  S2R R3, SR_TID.Y ;  /* 0x0000000000037919 */ /* 0x000e2e0000002200 */
[----:B------:R-:W0:Y:S01]  /*0020*/  S2UR UR4, SR_CTAID.Y ;  /* 0x00000000000479c3 */ /* 0x000e220000002600 */
[----:B------:R-:W1:Y:S07]  /*0030*/  S2R R5, SR_TID.X ;  /* 0x0000000000057919 */ /* 0x000e6e0000002100 */
[----:B------:R-:W0:Y:S08]  /*0040*/  LDC R0, c[0x0][0x364] ;  /* 0x0000d900ff007b82 */ /* 0x000e300000000800 */
[----:B------:R-:W1:Y:S08]  /*0050*/  S2UR UR5, SR_CTAID.X ;  /* 0x00000000000579c3 */ /* 0x000e700000002500 */
[----:B------:R-:W1:Y:S08]  /*0060*/  LDC R4, c[0x0][0x360] ;  /* 0x0000d800ff047b82 */ /* 0x000e700000000800 */
[----:B------:R-:W2:Y:S01]  /*0070*/  LDC R11, c[0x0][0x380] ;  /* 0x0000e000ff0b7b82 */ /* 0x000ea20000000800 */
[----:B0-----:R-:W-:-:S04]  /*0080*/  IMAD R0, R0, UR4, R3 ;  /* 0x0000000400007c24 */ /* 0x001fc8000f8e0203 */
[----:B------:R-:W-:Y:S02]  /*0090*/  VIADD R2, R0, 0x1 ;  /* 0x0000000100027836 */ /* 0x000fe40000000000 */
[----:B-1----:R-:W-:-:S03]  /*00a0*/  IMAD R3, R4, UR5, R5 ;  /* 0x0000000504037c24 */ /* 0x002fc6000f8e0205 */
[----:B------:R-:W-:-:S05]  /*00b0*/  LOP3.LUT R4, R2, 0x1, RZ, 0xc0, !PT ;  /* 0x0000000102047812 */ /* 0x000fca00078ec0ff */
[----:B------:R-:W-:Y:S02]  /*00c0*/  IMAD R4, R3, 0x2, R4 ;  /* 0x0000000203047824 */ /* 0x000fe400078e0204 */
[----:B--2---:R-:W-:Y:S02]  /*00d0*/  VIADD R3, R11, 0xffffffff ;  /* 0xffffffff0b037836 */ /* 0x004fe40000000000 */
[----:B------:R-:W-:-:S05]  /*00e0*/  VIADD R5, R4, 0x1 ;  /* 0x0000000104057836 */ /* 0x000fca0000000000 */
[----:B------:R-:W-:-:S04]  /*00f0*/  VIMNMX R2, PT, PT, R2, R5, !PT ;  /* 0x0000000502027248 */ /* 0x000fc80007fe0100 */
[----:B------:R-:W-:-:S13]  /*0100*/  ISETP.GE.AND P0, PT, R2, R3, PT ;  /* 0x000000030200720c */ /* 0x000fda0003f06270 */
[----:B------:R-:W-:Y:S05]  /*0110*/  @P0 EXIT ;  /* 0x000000000000094d */ /* 0x000fea0003800000 */
[----:B------:R-:W0:Y:S01]  /*0120*/  LDC.64 R2, c[0x0][0x388] ;  /* 0x0000e200ff027b82 */ /* 0x000e220000000a00 */
[----:B------:R-:W-:Y:S01]  /*0130*/  IMAD R6, R0, R11, RZ ;  /* 0x0000000b00067224 */ /* 0x000fe200078e02ff */
[----:B------:R-:W-:Y:S01]  /*0140*/  LEA.HI R0, R5, R5, RZ, 0x1 ;  /* 0x0000000505007211 */ /* 0x000fe200078f08ff */
[----:B------:R-:W1:Y:S01]  /*0150*/  LDCU.64 UR4, c[0x0][0x358] ;  /* 0x00006b00ff0477ac */ /* 0x000e620008000a00 */
[C---:B------:R-:W-:Y:S01]  /*0160*/  LEA.HI R10, R4.reuse, R4, RZ, 0x1 ;  /* 0x00000004040a7211 */ /* 0x040fe200078f08ff */
[----:B------:R-:W-:Y:S01]  /*0170*/  VIADD R4, R4, 0x2 ;  /* 0x0000000204047836 */ /* 0x000fe20000000000 */
[-C--:B------:R-:W-:Y:S02]  /*0180*/  LEA R7, R11, R6.reuse, 0x1 ;  /* 0x000000060b077211 */ /* 0x080fe400078e08ff */
[----:B------:R-:W-:Y:S01]  /*0190*/  SHF.R.S32.HI R0, RZ, 0x1, R0 ;  /* 0x00000001ff007819 */ /* 0x000fe20000011400 */
[----:B------:R-:W2:Y:S01]  /*01a0*/  LDC.64 R14, c[0x0][0x390] ;  /* 0x0000e400ff0e7b82 */ /* 0x000ea20000000a00 */
[----:B------:R-:W-:-:S02]  /*01b0*/  LEA.HI R5, R6, R6, RZ, 0x1 ;  /* 0x0000000606057211 */ /* 0x000fc400078f08ff */
[C---:B------:R-:W-:Y:S01]  /*01c0*/  LEA.HI R9, R7.reuse, R7, RZ, 0x1 ;  /* 0x0000000707097211 */ /* 0x040fe200078f08ff */
[----:B------:R-:W-:Y:S01]  /*01d0*/  IMAD.IADD R7, R7, 0x1, -R11 ;  /* 0x0000000107077824 */ /* 0x000fe200078e0a0b */
[-C--:B------:R-:W-:Y:S02]  /*01e0*/  LEA.HI.SX32 R5, R5, R0.reuse, 0x1f ;  /* 0x0000000005057211 */ /* 0x080fe400078ffaff */
[----:B------:R-:W-:Y:S02]  /*01f0*/  LEA.HI.SX32 R9, R9, R0, 0x1f ;  /* 0x0000000009097211 */ /* 0x000fe400078ffaff */
[----:B------:R-:W-:Y:S01]  /*0200*/  LEA.HI R8, R7, R7, RZ, 0x1 ;  /* 0x0000000707087211 */ /* 0x000fe200078f08ff */
[----:B0-----:R-:W-:-:S03]  /*0210*/  IMAD.WIDE R6, R5, 0x8, R2 ;  /* 0x0000000805067825 */ /* 0x001fc600078e0202 */
[----:B------:R-:W-:Y:S01]  /*0220*/  SHF.R.S32.HI R5, RZ, 0x1, R8 ;  /* 0x00000001ff057819 */ /* 0x000fe20000011408 */
[----:B------:R-:W-:-:S03]  /*0230*/  IMAD.WIDE R8, R9, 0x8, R2 ;  /* 0x0000000809087825 */ /* 0x000fc600078e0202 */
[----:B------:R-:W-:Y:S01]  /*0240*/  LEA.HI.SX32 R11, R10, R5, 0x1f ;  /* 0x000000050a0b7211 */ /* 0x000fe200078ffaff */
[----:B-1----:R-:W3:Y:S01]  /*0250*/  LDG.E.64 R6, desc[UR4][R6.64] ;  /* 0x0000000406067981 */ /* 0x002ee2000c1e1b00 */
[----:B------:R-:W-:-:S03]  /*0260*/  LEA.HI R4, R4, R4, RZ, 0x1 ;  /* 0x0000000404047211 */ /* 0x000fc600078f08ff */
[----:B------:R-:W3:Y:S01]  /*0270*/  LDG.E.64 R8, desc[UR4][R8.64] ;  /* 0x0000000408087981 */ /* 0x000ee2000c1e1b00 */
[----:B------:R-:W-:Y:S01]  /*0280*/  IMAD.WIDE R10, R11, 0x8, R2 ;  /* 0x000000080b0a7825 */ /* 0x000fe200078e0202 */
[----:B------:R-:W-:-:S05]  /*0290*/  LEA.HI.SX32 R13, R4, R5, 0x1f ;  /* 0x00000005040d7211 */ /* 0x000fca00078ffaff */
[----:B------:R-:W4:Y:S01]  /*02a0*/  LDG.E.64 R10, desc[UR4][R10.64] ;  /* 0x000000040a0a7981 */ /* 0x000f22000c1e1b00 */
[----:B------:R-:W-:-:S06]  /*02b0*/  IMAD.WIDE R12, R13, 0x8, R2 ;  /* 0x000000080d0c7825 */ /* 0x000fcc00078e0202 */
[----:B------:R-:W5:Y:S01]  /*02c0*/  LDG.E.64 R12, desc[UR4][R12.64] ;  /* 0x000000040c0c7981 */ /* 0x000f62000c1e1b00 */
[----:B------:R-:W-:-:S05]  /*02d0*/  IADD3 R5, PT, PT, R0, R5, RZ ;  /* 0x0000000500057210 */ /* 0x000fca0007ffe0ff */
[----:B--2---:R-:W-:Y:S01]  /*02e0*/  IMAD.WIDE R4, R5, 0x8, R14 ;  /* 0x0000000805047825 */ /* 0x004fe200078e020e */
[----:B---3--:R-:W-:-:S08]  /*02f0*/  DADD R2, R6, R8 ;  /* 0x0000000006027229 */ /* 0x008fd00000000008 */
[----:B----4-:R-:W-:-:S08]  /*0300*/  DADD R2, R2, R10 ;  /* 0x0000000002027229 */ /* 0x010fd0000000000a */
[----:B-----5:R-:W-:-:S08]  /*0310*/  DADD R2, R2, R12 ;  /* 0x0000000002027229 */ /* 0x020fd0000000000c */
[----:B------:R-:W-:-:S07]  /*0320*/  DMUL R2, R2, 0.25 ;  /* 0x3fd0000002027828 */ /* 0x000fce0000000000 */
[----:B------:R-:W-:Y:S01]  /*0330*/  STG.E.64 desc[UR4][R4.64], R2 ;  /* 0x0000000204007986 */ /* 0x000fe2000c101b04 */
[----:B------:R-:W-:Y:S05]  /*0340*/  EXIT ;  /* 0x000000000000794d */ /* 0x000fea0003800000 */
.L_x_0:
[----:B------:R-:W-:-:S00]  /*0350*/  BRA `(.L_x_0) ;  /* 0xfffffffc00fc7947 */ /* 0x000fc0000383ffff */
[----:B------:R-:W-:-:S00]  /*0360*/  NOP ;  /* 0x0000000000007918 */ /* 0x000fc00000000000 */
        /* <DEDUP_REMOVED lines=9> */
.L_x_2:


//--------------------- .text._Z11kernel_col1iPdS_ --------------------------
	.section	.text._Z11kernel_col1iPdS_,"ax",@progbits
	.align	128
        .global         _Z11kernel_col1iPdS_
        .type           _Z11kernel_col1iPdS_,@function
        .size           _Z11kernel_col1iPdS_,(.L_x_3 - _Z11kernel_col1iPdS_)
        .other          _Z11kernel_col1iPdS_,@"STO_CUDA_ENTRY STV_DEFAULT"
_Z11kernel_col1iPdS_:
.text._Z11kernel_col1iPdS_:
        /* <DEDUP_REMOVED lines=12> */
[----:B------:R-:W-:Y:S02]  /*00c0*/  IMAD R4, R3, 0x2, -R4 ;  /* 0x0000000203047824 */ /* 0x000fe400078e0a04 */
        /* <DEDUP_REMOVED lines=8> */
[----:B------:R-:W1:Y:S03]  /*0150*/  LDCU.64 UR4, c[0x0][0x358] ;  /* 0x00006b00ff0477ac */ /* 0x000e660008000a00 */
[-C--:B------:R-:W-:Y:S02]  /*0160*/  LEA R7, R11, R6.reuse, 0x1 ;  /* 0x000000060b077211 */ /* 0x080fe400078e08ff */
[----:B------:R-:W-:Y:S01]  /*0170*/  SHF.R.S32.HI R0, RZ, 0x1, R0 ;  /* 0x00000001ff007819 */ /* 0x000fe20000011400 */
[----:B------:R-:W2:Y:S01]  /*0180*/  LDC.64 R14, c[0x0][0x388] ;  /* 0x0000e200ff0e7b82 */ /* 0x000ea20000000a00 */
[----:B------:R-:W-:Y:S01]  /*0190*/  LEA.HI R5, R6, R6, RZ, 0x1 ;  /* 0x0000000606057211 */ /* 0x000fe200078f08ff */
[----:B------:R-:W-:Y:S01]  /*01a0*/  VIADD R6, R4, 0x1 ;  /* 0x0000000104067836 */ /* 0x000fe20000000000 */
[C---:B------:R-:W-:Y:S01]  /*01b0*/  LEA.HI R9, R7.reuse, R7, RZ, 0x1 ;  /* 0x0000000707097211 */ /* 0x040fe200078f08ff */
[----:B------:R-:W-:Y:S01]  /*01c0*/  IMAD.IADD R7, R7, 0x1, -R11 ;  /* 0x0000000107077824 */ /* 0x000fe200078e0a0b */
[----:B------:R-:W-:-:S02]  /*01d0*/  LEA.HI.SX32 R5, R5, R0, 0x1f ;  /* 0x0000000005057211 */ /* 0x000fc400078ffaff */
[----:B------:R-:W-:Y:S02]  /*01e0*/  LEA.HI.SX32 R9, R9, R0, 0x1f ;  /* 0x0000000009097211 */ /* 0x000fe400078ffaff */
[----:B------:R-:W-:Y:S02]  /*01f0*/  LEA.HI R8, R7, R7, RZ, 0x1 ;  /* 0x0000000707087211 */ /* 0x000fe400078f08ff */
[----:B------:R-:W-:Y:S02]  /*0200*/  LEA.HI R10, R6, R6, RZ, 0x1 ;  /* 0x00000006060a7211 */ /* 0x000fe400078f08ff */
[----:B------:R-:W-:Y:S01]  /*0210*/  IADD3 R4, PT, PT, R4, 0x3, RZ ;  /* 0x0000000304047810 */ /* 0x000fe20007ffe0ff */
[----:B0-----:R-:W-:Y:S01]  /*0220*/  IMAD.WIDE R6, R5, 0x8, R2 ;  /* 0x0000000805067825 */ /* 0x001fe200078e0202 */
[----:B------:R-:W-:-:S03]  /*0230*/  SHF.R.S32.HI R5, RZ, 0x1, R8 ;  /* 0x00000001ff057819 */ /* 0x000fc60000011408 */
[----:B------:R-:W-:Y:S01]  /*0240*/  IMAD.WIDE R8, R9, 0x8, R2 ;  /* 0x0000000809087825 */ /* 0x000fe200078e0202 */
        /* <DEDUP_REMOVED lines=9> */
[----:B------:R-:W-:-:S04]  /*02e0*/  IMAD.IADD R5, R0, 0x1, R5 ;  /* 0x0000000100057824 */ /* 0x000fc800078e0205 */
[----:B--2---:R-:W-:Y:S01]  /*02f0*/  IMAD.WIDE R4, R5, 0x8, R14 ;  /* 0x0000000805047825 */ /* 0x004fe200078e020e */
[----:B---3--:R-:W-:-:S08]  /*0300*/  DADD R2, R6, R8 ;  /* 0x0000000006027229 */ /* 0x008fd00000000008 */
[----:B----4-:R-:W-:-:S08]  /*0310*/  DADD R2, R2, R10 ;  /* 0x0000000002027229 */ /* 0x010fd0000000000a */
[----:B-----5:R-:W-:-:S08]  /*0320*/  DADD R2, R2, R12 ;  /* 0x0000000002027229 */ /* 0x020fd0000000000c */
[----:B------:R-:W-:-:S07]  /*0330*/  DMUL R2, R2, 0.25 ;  /* 0x3fd0000002027828 */ /* 0x000fce0000000000 */
[----:B------:R-:W-:Y:S01]  /*0340*/  STG.E.64 desc[UR4][R4.64], R2 ;  /* 0x0000000204007986 */ /* 0x000fe2000c101b04 */
[----:B------:R-:W-:Y:S05]  /*0350*/  EXIT ;  /* 0x000000000000794d */ /* 0x000fea0003800000 */
.L_x_1:
        /* <DEDUP_REMOVED lines=10> */
.L_x_3:


//--------------------- .nv.shared.reserved.0     --------------------------
	.section	.nv.shared.reserved.0,"aw",@nobits
	.weak		__nv_reservedSMEM_offset_0_alias
	.size		__nv_reservedSMEM_offset_0_alias, 0, 64
	.other		__nv_reservedSMEM_offset_0_alias,@"STO_CUDA_RESERVED_SHARED STV_DEFAULT"
__nv_reservedSMEM_offset_0_alias:
	.zero		0
	.zero		64


//--------------------- .nv.constant0._Z11kernel_col2iPdS_ --------------------------
	.section	.nv.constant0._Z11kernel_col2iPdS_,"a",@progbits
	.sectionflags	@""
	.align	4
.nv.constant0._Z11kernel_col2iPdS_:
	.zero		920


//--------------------- .nv.constant0._Z11kernel_col1iPdS_ --------------------------
	.section	.nv.constant0._Z11kernel_col1iPdS_,"a",@progbits
	.sectionflags	@""
	.align	4
.nv.constant0._Z11kernel_col1iPdS_:
	.zero		920


//--------------------- SYMBOLS --------------------------

	.type		.nv.reservedSmem.offset0,@object
	.size		.nv.reservedSmem.offset0,0x4
